//
// Generated by NVIDIA NVVM Compiler
//
// Compiler Build ID: CL-36424714
// Cuda compilation tools, release 13.0, V13.0.88
// Based on NVVM 20.0.0
//

.version 9.0
.target sm_100
.address_size 64

	// .globl	_Z5octalPiS_i

.visible .entry _Z5octalPiS_i(
	.param .u64 .ptr .align 1 _Z5octalPiS_i_param_0,
	.param .u64 .ptr .align 1 _Z5octalPiS_i_param_1,
	.param .u32 _Z5octalPiS_i_param_2
)
{
	.reg .pred 	%p<6>;
	.reg .b32 	%r<40>;
	.reg .b64 	%rd<8>;

	ld.param.u64 	%rd3, [_Z5octalPiS_i_param_0];
	ld.param.u64 	%rd4, [_Z5octalPiS_i_param_1];
	ld.param.u32 	%r12, [_Z5octalPiS_i_param_2];
	mov.u32 	%r13, %ntid.x;
	mov.u32 	%r14, %ctaid.x;
	mov.u32 	%r15, %tid.x;
	mad.lo.s32 	%r1, %r13, %r14, %r15;
	setp.ge.s32 	%p1, %r1, %r12;
	@%p1 bra 	$L__BB0_6;
	cvta.to.global.u64 	%rd5, %rd3;
	cvta.to.global.u64 	%rd6, %rd4;
	mul.wide.s32 	%rd7, %r1, 4;
	add.s64 	%rd1, %rd6, %rd7;
	mov.b32 	%r37, 0;
	st.global.u32 	[%rd1], %r37;
	add.s64 	%rd2, %rd5, %rd7;
	ld.global.u32 	%r36, [%rd2];
	setp.lt.s32 	%p2, %r36, 1;
	@%p2 bra 	$L__BB0_2;
	bra.uni 	$L__BB0_7;
$L__BB0_2:
	setp.lt.s32 	%p4, %r37, 1;
	mov.b32 	%r39, 0;
	@%p4 bra 	$L__BB0_5;
	mov.b32 	%r39, 0;
$L__BB0_4:
	mul.hi.s32 	%r30, %r37, 1717986919;
	shr.u32 	%r31, %r30, 31;
	shr.s32 	%r32, %r30, 2;
	add.s32 	%r10, %r32, %r31;
	mul.lo.s32 	%r33, %r10, 10;
	sub.s32 	%r34, %r37, %r33;
	mad.lo.s32 	%r39, %r39, 10, %r34;
	setp.gt.s32 	%p5, %r37, 9;
	mov.u32 	%r37, %r10;
	@%p5 bra 	$L__BB0_4;
$L__BB0_5:
	st.global.u32 	[%rd1], %r39;
$L__BB0_6:
	ret;
$L__BB0_7:
	shr.s32 	%r17, %r36, 31;
	shr.u32 	%r18, %r17, 29;
	add.s32 	%r19, %r36, %r18;
	and.b32  	%r20, %r19, -8;
	sub.s32 	%r21, %r36, %r20;
	ld.global.u32 	%r22, [%rd1];
	mad.lo.s32 	%r23, %r22, 10, %r21;
	st.global.u32 	[%rd1], %r23;
	ld.global.u32 	%r24, [%rd2];
	shr.s32 	%r25, %r24, 31;
	shr.u32 	%r26, %r25, 29;
	add.s32 	%r27, %r24, %r26;
	shr.s32 	%r36, %r27, 3;
	st.global.u32 	[%rd2], %r36;
	setp.gt.s32 	%p3, %r24, 7;
	@%p3 bra 	$L__BB0_7;
	ld.global.u32 	%r37, [%rd1];
	bra.uni 	$L__BB0_2;

}


// ===== COMPILED SASS (sm_100) =====

	.target	sm_100

	.elftype	@"ET_EXEC"


//--------------------- .note.nv.tkinfo           --------------------------
	.section	.note.nv.tkinfo,"",@"SHT_NOTE"
	.sectionflags	@"SHF_NOTE_NV_TKINFO"
	.tkinfo
        /*0018*/ 	.word	0x00000002
        /*0030*/ 	.string	""
        /*0030*/ 	.string	"ptxas"
        /*0030*/ 	.string	"Cuda compilation tools, release 13.0, V13.0.88"
        /*0030*/ 	.string	"Build cuda_13.0.r13.0/compiler.36424714_0"
        /*0030*/ 	.string	"-arch sm_100 -m 64 "



//--------------------- .note.nv.cuinfo           --------------------------
	.section	.note.nv.cuinfo,"",@"SHT_NOTE"
	.sectionflags	@"SHF_NOTE_NV_CUINFO"
        /*0018*/ 	.short	0x0002
        /*001a*/ 	.short	0x0064
        /*001c*/ 	.short	0x0082
	.zero		2


//--------------------- .nv.info                  --------------------------
	.section	.nv.info,"",@"SHT_CUDA_INFO"
	.align	4


	//----- nvinfo : EIATTR_REGCOUNT
	.align		4
        /*0000*/ 	.byte	0x04, 0x2f
        /*0002*/ 	.short	(.L_1 - .L_0)
	.align		4
.L_0:
        /*0004*/ 	.word	index@(_Z5octalPiS_i)
        /*0008*/ 	.word	0x0000000c


	//----- nvinfo : EIATTR_FRAME_SIZE
	.align		4
.L_1:
        /*000c*/ 	.byte	0x04, 0x11
        /*000e*/ 	.short	(.L_3 - .L_2)
	.align		4
.L_2:
        /*0010*/ 	.word	index@(_Z5octalPiS_i)
        /*0014*/ 	.word	0x00000000


	//----- nvinfo : EIATTR_MIN_STACK_SIZE
	.align		4
.L_3:
        /*0018*/ 	.byte	0x04, 0x12
        /*001a*/ 	.short	(.L_5 - .L_4)
	.align		4
.L_4:
        /*001c*/ 	.word	index@(_Z5octalPiS_i)
        /*0020*/ 	.word	0x00000000
.L_5:


//--------------------- .nv.compat                --------------------------
	.section	.nv.compat,"",@"SHT_CUDA_COMPAT_INFO"
	.align	4
        /*0000*/ 	.byte	0x02, 0x09, 0x00, 0x00, 0x02, 0x02, 0x01, 0x00, 0x02, 0x05, 0x05, 0x00, 0x03, 0x07, 0x01, 0x01
        /*0010*/ 	.byte	0x02, 0x03, 0x00, 0x00, 0x02, 0x06, 0x01, 0x00, 0x04, 0x0b, 0x08, 0x00, 0x09, 0x00, 0x00, 0x00
        /*0020*/ 	.byte	0x00, 0x00, 0x00, 0x00


//--------------------- .nv.info._Z5octalPiS_i    --------------------------
	.section	.nv.info._Z5octalPiS_i,"",@"SHT_CUDA_INFO"
	.sectionflags	@""
	.align	4


	//----- nvinfo : EIATTR_CUDA_API_VERSION
	.align		4
        /*0000*/ 	.byte	0x04, 0x37
        /*0002*/ 	.short	(.L_7 - .L_6)
.L_6:
        /*0004*/ 	.word	0x00000082


	//----- nvinfo : EIATTR_KPARAM_INFO
	.align		4
.L_7:
        /*0008*/ 	.byte	0x04, 0x17
        /*000a*/ 	.short	(.L_9 - .L_8)
.L_8:
        /*000c*/ 	.word	0x00000000
        /*0010*/ 	.short	0x0002
        /*0012*/ 	.short	0x0010
        /*0014*/ 	.byte	0x00, 0xf0, 0x11, 0x00


	//----- nvinfo : EIATTR_KPARAM_INFO
	.align		4
.L_9:
        /*0018*/ 	.byte	0x04, 0x17
        /*001a*/ 	.short	(.L_11 - .L_10)
.L_10:
        /*001c*/ 	.word	0x00000000
        /*0020*/ 	.short	0x0001
        /*0022*/ 	.short	0x0008
        /*0024*/ 	.byte	0x00, 0xf5, 0x21, 0x00


	//----- nvinfo : EIATTR_KPARAM_INFO
	.align		4
.L_11:
        /*0028*/ 	.byte	0x04, 0x17
        /*002a*/ 	.short	(.L_13 - .L_12)
.L_12:
        /*002c*/ 	.word	0x00000000
        /*0030*/ 	.short	0x0000
        /*0032*/ 	.short	0x0000
        /*0034*/ 	.byte	0x00, 0xf5, 0x21, 0x00


	//----- nvinfo : EIATTR_SPARSE_MMA_MASK
	.align		4
.L_13:
        /*0038*/ 	.byte	0x03, 0x50
        /*003a*/ 	.short	0x0000


	//----- nvinfo : EIATTR_MAXREG_COUNT
	.align		4
        /*003c*/ 	.byte	0x03, 0x1b
        /*003e*/ 	.short	0x00ff


	//----- nvinfo : EIATTR_MERCURY_ISA_VERSION
	.align		4
        /*0040*/ 	.byte	0x03, 0x5f
        /*0042*/ 	.short	0x0101


	//----- nvinfo : EIATTR_VRC_CTA_INIT_COUNT
	.align		4
        /*0044*/ 	.byte	0x02, 0x4a
	.zero		1
	.zero		1


	//----- nvinfo : EIATTR_EXIT_INSTR_OFFSETS
	.align		4
        /*0048*/ 	.byte	0x04, 0x1c
        /*004a*/ 	.short	(.L_15 - .L_14)


	//   ....[0]....
.L_14:
        /*004c*/ 	.word	0x00000070


	//   ....[1]....
        /*0050*/ 	.word	0x00000340


	//----- nvinfo : EIATTR_CRS_STACK_SIZE
	.align		4
.L_15:
        /*0054*/ 	.byte	0x04, 0x1e
        /*0056*/ 	.short	(.L_17 - .L_16)
.L_16:
        /*0058*/ 	.word	0x00000000


	//----- nvinfo : EIATTR_CBANK_PARAM_SIZE
	.align		4
.L_17:
        /*005c*/ 	.byte	0x03, 0x19
        /*005e*/ 	.short	0x0014


	//----- nvinfo : EIATTR_PARAM_CBANK
	.align		4
        /*0060*/ 	.byte	0x04, 0x0a
        /*0062*/ 	.short	(.L_19 - .L_18)
	.align		4
.L_18:
        /*0064*/ 	.word	index@(.nv.constant0._Z5octalPiS_i)
        /*0068*/ 	.short	0x0380
        /*006a*/ 	.short	0x0014


	//----- nvinfo : EIATTR_SW_WAR
	.align		4
.L_19:
        /*006c*/ 	.byte	0x04, 0x36
        /*006e*/ 	.short	(.L_21 - .L_20)
.L_20:
        /*0070*/ 	.word	0x00000008
.L_21:


//--------------------- .nv.callgraph             --------------------------
	.section	.nv.callgraph,"",@"SHT_CUDA_CALLGRAPH"
	.align	4
	.sectionentsize	8
	.align		4
        /*0000*/ 	.word	0x00000000
	.align		4
        /*0004*/ 	.word	0xffffffff
	.align		4
        /*0008*/ 	.word	0x00000000
	.align		4
        /*000c*/ 	.word	0xfffffffe
	.align		4
        /*0010*/ 	.word	0x00000000
	.align		4
        /*0014*/ 	.word	0xfffffffd
	.align		4
        /*0018*/ 	.word	0x00000000
	.align		4
        /*001c*/ 	.word	0xfffffffc


//--------------------- .text._Z5octalPiS_i       --------------------------
	.section	.text._Z5octalPiS_i,"ax",@progbits
	.align	128
        .global         _Z5octalPiS_i
        .type           _Z5octalPiS_i,@function
        .size           _Z5octalPiS_i,(.L_x_8 - _Z5octalPiS_i)
        .other          _Z5octalPiS_i,@"STO_CUDA_ENTRY STV_DEFAULT"
_Z5octalPiS_i:
.text._Z5octalPiS_i:
[----:B------:R-:W-:Y:S01]  /*0000*/  LDC R1, c[0x0][0x37c] ;  /* 0x0000df00ff017b82 */ /* 0x000fe20000000800 */
[----:B------:R-:W0:Y:S01]  /*0010*/  S2R R7, SR_CTAID.X ;  /* 0x0000000000077919 */ /* 0x000e220000002500 */
[----:B------:R-:W0:Y:S01]  /*0020*/  LDCU UR4, c[0x0][0x360] ;  /* 0x00006c00ff0477ac */ /* 0x000e220008000800 */
[----:B------:R-:W0:Y:S01]  /*0030*/  S2R R0, SR_TID.X ;  /* 0x0000000000007919 */ /* 0x000e220000002100 */
[----:B------:R-:W1:Y:S01]  /*0040*/  LDCU UR5, c[0x0][0x390] ;  /* 0x00007200ff0577ac */ /* 0x000e620008000800 */
[----:B0-----:R-:W-:-:S05]  /*0050*/  IMAD R7, R7, UR4, R0 ;  /* 0x0000000407077c24 */ /* 0x001fca000f8e0200 */
[----:B-1----:R-:W-:-:S13]  /*0060*/  ISETP.GE.AND P0, PT, R7, UR5, PT ;  /* 0x0000000507007c0c */ /* 0x002fda000bf06270 */
[----:B------:R-:W-:Y:S05]  /*0070*/  @P0 EXIT ;  /* 0x000000000000094d */ /* 0x000fea0003800000 */
[----:B------:R-:W0:Y:S01]  /*0080*/  LDC.64 R2, c[0x0][0x388] ;  /* 0x0000e200ff027b82 */ /* 0x000e220000000a00 */
[----:B------:R-:W1:Y:S07]  /*0090*/  LDCU.64 UR4, c[0x0][0x358] ;  /* 0x00006b00ff0477ac */ /* 0x000e6e0008000a00 */
[----:B------:R-:W2:Y:S01]  /*00a0*/  LDC.64 R4, c[0x0][0x380] ;  /* 0x0000e000ff047b82 */ /* 0x000ea20000000a00 */
[----:B0-----:R-:W-:-:S05]  /*00b0*/  IMAD.WIDE R2, R7, 0x4, R2 ;  /* 0x0000000407027825 */ /* 0x001fca00078e0202 */
[----:B-1----:R0:W-:Y:S01]  /*00c0*/  STG.E desc[UR4][R2.64], RZ ;  /* 0x000000ff02007986 */ /* 0x0021e2000c101904 */
[----:B--2---:R-:W-:-:S05]  /*00d0*/  IMAD.WIDE R4, R7, 0x4, R4 ;  /* 0x0000000407047825 */ /* 0x004fca00078e0204 */
[----:B------:R-:W2:Y:S01]  /*00e0*/  LDG.E R0, desc[UR4][R4.64] ;  /* 0x0000000404007981 */ /* 0x000ea2000c1e1900 */
[----:B------:R-:W-:Y:S01]  /*00f0*/  BSSY.RECONVERGENT B0, `(.L_x_0) ;  /* 0x0000015000007945 */ /* 0x000fe20003800200 */
[----:B------:R-:W-:Y:S01]  /*0100*/  IMAD.MOV.U32 R6, RZ, RZ, RZ ;  /* 0x000000ffff067224 */ /* 0x000fe200078e00ff */
[----:B--2---:R-:W-:-:S13]  /*0110*/  ISETP.GE.AND P0, PT, R0, 0x1, PT ;  /* 0x000000010000780c */ /* 0x004fda0003f06270 */
[----:B0-----:R-:W-:Y:S05]  /*0120*/  @!P0 BRA `(.L_x_1) ;  /* 0x0000000000448947 */ /* 0x001fea0003800000 */
[----:B------:R-:W-:Y:S01]  /*0130*/  BSSY.RECONVERGENT B1, `(.L_x_2) ;  /* 0x000000f000017945 */ /* 0x000fe20003800200 */
.L_x_3:
[----:B------:R-:W2:Y:S01]  /*0140*/  LDG.E R6, desc[UR4][R2.64] ;  /* 0x0000000402067981 */ /* 0x000ea2000c1e1900 */
[----:B0-----:R-:W-:-:S04]  /*0150*/  SHF.R.S32.HI R7, RZ, 0x1f, R0 ;  /* 0x0000001fff077819 */ /* 0x001fc80000011400 */
[----:B------:R-:W-:-:S04]  /*0160*/  LEA.HI R7, R7, R0, RZ, 0x3 ;  /* 0x0000000007077211 */ /* 0x000fc800078f18ff */
[----:B------:R-:W-:-:S05]  /*0170*/  LOP3.LUT R7, R7, 0xfffffff8, RZ, 0xc0, !PT ;  /* 0xfffffff807077812 */ /* 0x000fca00078ec0ff */
[----:B------:R-:W-:-:S04]  /*0180*/  IMAD.IADD R7, R0, 0x1, -R7 ;  /* 0x0000000100077824 */ /* 0x000fc800078e0a07 */
[----:B--2---:R-:W-:-:S05]  /*0190*/  IMAD R7, R6, 0xa, R7 ;  /* 0x0000000a06077824 */ /* 0x004fca00078e0207 */
[----:B------:R0:W-:Y:S04]  /*01a0*/  STG.E desc[UR4][R2.64], R7 ;  /* 0x0000000702007986 */ /* 0x0001e8000c101904 */
[----:B------:R-:W2:Y:S02]  /*01b0*/  LDG.E R6, desc[UR4][R4.64] ;  /* 0x0000000404067981 */ /* 0x000ea4000c1e1900 */
[----:B--2---:R-:W-:Y:S02]  /*01c0*/  SHF.R.S32.HI R9, RZ, 0x1f, R6 ;  /* 0x0000001fff097819 */ /* 0x004fe40000011406 */
[----:B------:R-:W-:Y:S02]  /*01d0*/  ISETP.GT.AND P0, PT, R6, 0x7, PT ;  /* 0x000000070600780c */ /* 0x000fe40003f04270 */
[----:B------:R-:W-:-:S04]  /*01e0*/  LEA.HI R9, R9, R6, RZ, 0x3 ;  /* 0x0000000609097211 */ /* 0x000fc800078f18ff */
[----:B------:R-:W-:-:S05]  /*01f0*/  SHF.R.S32.HI R0, RZ, 0x3, R9 ;  /* 0x00000003ff007819 */ /* 0x000fca0000011409 */
[----:B------:R0:W-:Y:S02]  /*0200*/  STG.E desc[UR4][R4.64], R0 ;  /* 0x0000000004007986 */ /* 0x0001e4000c101904 */
[----:B------:R-:W-:Y:S05]  /*0210*/  @P0 BRA `(.L_x_3) ;  /* 0xfffffffc00c80947 */ /* 0x000fea000383ffff */
[----:B------:R-:W-:Y:S05]  /*0220*/  BSYNC.RECONVERGENT B1 ;  /* 0x0000000000017941 */ /* 0x000fea0003800200 */
.L_x_2:
[----:B------:R1:W5:Y:S02]  /*0230*/  LDG.E R6, desc[UR4][R2.64] ;  /* 0x0000000402067981 */ /* 0x000364000c1e1900 */
.L_x_1:
[----:B------:R-:W-:Y:S05]  /*0240*/  BSYNC.RECONVERGENT B0 ;  /* 0x0000000000007941 */ /* 0x000fea0003800200 */
.L_x_0:
[----:B-----5:R-:W-:Y:S01]  /*0250*/  ISETP.GE.AND P0, PT, R6, 0x1, PT ;  /* 0x000000010600780c */ /* 0x020fe20003f06270 */
[----:B------:R-:W-:Y:S01]  /*0260*/  BSSY.RECONVERGENT B0, `(.L_x_4) ;  /* 0x000000c000007945 */ /* 0x000fe20003800200 */
[----:B0-----:R-:W-:-:S11]  /*0270*/  IMAD.MOV.U32 R5, RZ, RZ, RZ ;  /* 0x000000ffff057224 */ /* 0x001fd600078e00ff */
[----:B------:R-:W-:Y:S05]  /*0280*/  @!P0 BRA `(.L_x_5) ;  /* 0x0000000000248947 */ /* 0x000fea0003800000 */
[----:B------:R-:W-:-:S07]  /*0290*/  IMAD.MOV.U32 R5, RZ, RZ, RZ ;  /* 0x000000ffff057224 */ /* 0x000fce00078e00ff */
.L_x_6:
[C---:B------:R-:W-:Y:S01]  /*02a0*/  IMAD.HI R0, R6.reuse, 0x66666667, RZ ;  /* 0x6666666706007827 */ /* 0x040fe200078e02ff */
[----:B------:R-:W-:-:S04]  /*02b0*/  ISETP.GT.AND P0, PT, R6, 0x9, PT ;  /* 0x000000090600780c */ /* 0x000fc80003f04270 */
[----:B------:R-:W-:-:S04]  /*02c0*/  SHF.R.U32.HI R7, RZ, 0x1f, R0 ;  /* 0x0000001fff077819 */ /* 0x000fc80000011600 */
[----:B------:R-:W-:-:S05]  /*02d0*/  LEA.HI.SX32 R7, R0, R7, 0x1e ;  /* 0x0000000700077211 */ /* 0x000fca00078ff2ff */
[----:B------:R-:W-:Y:S02]  /*02e0*/  IMAD R0, R7, -0xa, R6 ;  /* 0xfffffff607007824 */ /* 0x000fe400078e0206 */
[----:B------:R-:W-:Y:S02]  /*02f0*/  IMAD.MOV.U32 R6, RZ, RZ, R7 ;  /* 0x000000ffff067224 */ /* 0x000fe400078e0007 */
[----:B------:R-:W-:Y:S01]  /*0300*/  IMAD R5, R5, 0xa, R0 ;  /* 0x0000000a05057824 */ /* 0x000fe200078e0200 */
[----:B------:R-:W-:Y:S06]  /*0310*/  @P0 BRA `(.L_x_6) ;  /* 0xfffffffc00e00947 */ /* 0x000fec000383ffff */
.L_x_5:
[----:B------:R-:W-:Y:S05]  /*0320*/  BSYNC.RECONVERGENT B0 ;  /* 0x0000000000007941 */ /* 0x000fea0003800200 */
.L_x_4:
[----:B------:R-:W-:Y:S01]  /*0330*/  STG.E desc[UR4][R2.64], R5 ;  /* 0x0000000502007986 */ /* 0x000fe2000c101904 */
[----:B------:R-:W-:Y:S05]  /*0340*/  EXIT ;  /* 0x000000000000794d */ /* 0x000fea0003800000 */
.L_x_7:
[----:B------:R-:W-:-:S00]  /*0350*/  BRA `(.L_x_7) ;  /* 0xfffffffc00fc7947 */ /* 0x000fc0000383ffff */
[----:B------:R-:W-:-:S00]  /*0360*/  NOP ;  /* 0x0000000000007918 */ /* 0x000fc00000000000 */
        /* <DEDUP_REMOVED lines=9> */
.L_x_8:


//--------------------- .nv.shared.reserved.0     --------------------------
	.section	.nv.shared.reserved.0,"aw",@nobits
	.weak		__nv_reservedSMEM_offset_0_alias
	.size		__nv_reservedSMEM_offset_0_alias, 0, 64
	.other		__nv_reservedSMEM_offset_0_alias,@"STO_CUDA_RESERVED_SHARED STV_DEFAULT"
__nv_reservedSMEM_offset_0_alias:
	.zero		0
	.zero		64


//--------------------- .nv.constant0._Z5octalPiS_i --------------------------
	.section	.nv.constant0._Z5octalPiS_i,"a",@progbits
	.sectionflags	@""
	.align	4
.nv.constant0._Z5octalPiS_i:
	.zero		916


//--------------------- SYMBOLS --------------------------

	.type		.nv.reservedSmem.offset0,@object
	.size		.nv.reservedSmem.offset0,0x4
